//
// Generated by NVIDIA NVVM Compiler
//
// Compiler Build ID: CL-36424714
// Cuda compilation tools, release 13.0, V13.0.88
// Based on NVVM 20.0.0
//

.version 9.0
.target sm_100
.address_size 64

	// .globl	_Z11matmulNaivePKfS0_Pfiii
// _ZZ11matmulTiledPKfS0_PfiiiE5tileA has been demoted
// _ZZ11matmulTiledPKfS0_PfiiiE5tileB has been demoted

.visible .entry _Z11matmulNaivePKfS0_Pfiii(
	.param .u64 .ptr .align 1 _Z11matmulNaivePKfS0_Pfiii_param_0,
	.param .u64 .ptr .align 1 _Z11matmulNaivePKfS0_Pfiii_param_1,
	.param .u64 .ptr .align 1 _Z11matmulNaivePKfS0_Pfiii_param_2,
	.param .u32 _Z11matmulNaivePKfS0_Pfiii_param_3,
	.param .u32 _Z11matmulNaivePKfS0_Pfiii_param_4,
	.param .u32 _Z11matmulNaivePKfS0_Pfiii_param_5
)
{
	.reg .pred 	%p<13>;
	.reg .b32 	%r<41>;
	.reg .b32 	%f<68>;
	.reg .b64 	%rd<53>;

	ld.param.u64 	%rd7, [_Z11matmulNaivePKfS0_Pfiii_param_0];
	ld.param.u64 	%rd8, [_Z11matmulNaivePKfS0_Pfiii_param_1];
	ld.param.u64 	%rd6, [_Z11matmulNaivePKfS0_Pfiii_param_2];
	ld.param.u32 	%r20, [_Z11matmulNaivePKfS0_Pfiii_param_3];
	ld.param.u32 	%r18, [_Z11matmulNaivePKfS0_Pfiii_param_4];
	ld.param.u32 	%r19, [_Z11matmulNaivePKfS0_Pfiii_param_5];
	cvta.to.global.u64 	%rd1, %rd8;
	cvta.to.global.u64 	%rd2, %rd7;
	mov.u32 	%r21, %ctaid.y;
	mov.u32 	%r22, %ntid.y;
	mov.u32 	%r23, %tid.y;
	mad.lo.s32 	%r1, %r21, %r22, %r23;
	mov.u32 	%r24, %ctaid.x;
	mov.u32 	%r25, %ntid.x;
	mov.u32 	%r26, %tid.x;
	mad.lo.s32 	%r2, %r24, %r25, %r26;
	setp.ge.s32 	%p1, %r1, %r20;
	setp.ge.s32 	%p2, %r2, %r18;
	or.pred  	%p3, %p1, %p2;
	@%p3 bra 	$L__BB0_14;
	setp.lt.s32 	%p4, %r19, 1;
	mov.f32 	%f67, 0f00000000;
	@%p4 bra 	$L__BB0_13;
	mul.lo.s32 	%r3, %r19, %r1;
	and.b32  	%r4, %r19, 7;
	setp.lt.u32 	%p5, %r19, 8;
	mov.f32 	%f67, 0f00000000;
	mov.b32 	%r39, 0;
	@%p5 bra 	$L__BB0_5;
	and.b32  	%r39, %r19, 2147483640;
	neg.s32 	%r37, %r39;
	shl.b32 	%r7, %r18, 3;
	mul.wide.u32 	%rd9, %r3, 4;
	add.s64 	%rd10, %rd9, %rd2;
	add.s64 	%rd52, %rd10, 16;
	mov.f32 	%f67, 0f00000000;
	mul.wide.s32 	%rd13, %r18, 4;
	mov.u32 	%r36, %r2;
$L__BB0_4:
	.pragma "nounroll";
	ld.global.f32 	%f17, [%rd52+-16];
	mul.wide.s32 	%rd11, %r36, 4;
	add.s64 	%rd12, %rd1, %rd11;
	ld.global.f32 	%f18, [%rd12];
	fma.rn.f32 	%f19, %f17, %f18, %f67;
	ld.global.f32 	%f20, [%rd52+-12];
	add.s64 	%rd14, %rd12, %rd13;
	ld.global.f32 	%f21, [%rd14];
	fma.rn.f32 	%f22, %f20, %f21, %f19;
	ld.global.f32 	%f23, [%rd52+-8];
	add.s64 	%rd15, %rd14, %rd13;
	ld.global.f32 	%f24, [%rd15];
	fma.rn.f32 	%f25, %f23, %f24, %f22;
	ld.global.f32 	%f26, [%rd52+-4];
	add.s64 	%rd16, %rd15, %rd13;
	ld.global.f32 	%f27, [%rd16];
	fma.rn.f32 	%f28, %f26, %f27, %f25;
	ld.global.f32 	%f29, [%rd52];
	add.s64 	%rd17, %rd16, %rd13;
	ld.global.f32 	%f30, [%rd17];
	fma.rn.f32 	%f31, %f29, %f30, %f28;
	ld.global.f32 	%f32, [%rd52+4];
	add.s64 	%rd18, %rd17, %rd13;
	ld.global.f32 	%f33, [%rd18];
	fma.rn.f32 	%f34, %f32, %f33, %f31;
	ld.global.f32 	%f35, [%rd52+8];
	add.s64 	%rd19, %rd18, %rd13;
	ld.global.f32 	%f36, [%rd19];
	fma.rn.f32 	%f37, %f35, %f36, %f34;
	ld.global.f32 	%f38, [%rd52+12];
	add.s64 	%rd20, %rd19, %rd13;
	ld.global.f32 	%f39, [%rd20];
	fma.rn.f32 	%f67, %f38, %f39, %f37;
	add.s32 	%r37, %r37, 8;
	add.s32 	%r36, %r36, %r7;
	add.s64 	%rd52, %rd52, 32;
	setp.ne.s32 	%p6, %r37, 0;
	@%p6 bra 	$L__BB0_4;
$L__BB0_5:
	setp.eq.s32 	%p7, %r4, 0;
	@%p7 bra 	$L__BB0_13;
	and.b32  	%r13, %r19, 3;
	setp.lt.u32 	%p8, %r4, 4;
	@%p8 bra 	$L__BB0_8;
	add.s32 	%r28, %r39, %r3;
	mul.wide.u32 	%rd21, %r28, 4;
	add.s64 	%rd22, %rd2, %rd21;
	ld.global.f32 	%f41, [%rd22];
	mad.lo.s32 	%r29, %r39, %r18, %r2;
	mul.wide.s32 	%rd23, %r29, 4;
	add.s64 	%rd24, %rd1, %rd23;
	ld.global.f32 	%f42, [%rd24];
	fma.rn.f32 	%f43, %f41, %f42, %f67;
	cvt.u64.u32 	%rd25, %r3;
	cvt.u64.u32 	%rd26, %r39;
	add.s64 	%rd27, %rd26, %rd25;
	shl.b64 	%rd28, %rd27, 2;
	add.s64 	%rd29, %rd2, %rd28;
	ld.global.f32 	%f44, [%rd29+4];
	mul.wide.s32 	%rd30, %r18, 4;
	add.s64 	%rd31, %rd24, %rd30;
	ld.global.f32 	%f45, [%rd31];
	fma.rn.f32 	%f46, %f44, %f45, %f43;
	ld.global.f32 	%f47, [%rd29+8];
	add.s64 	%rd32, %rd31, %rd30;
	ld.global.f32 	%f48, [%rd32];
	fma.rn.f32 	%f49, %f47, %f48, %f46;
	ld.global.f32 	%f50, [%rd29+12];
	add.s64 	%rd33, %rd32, %rd30;
	ld.global.f32 	%f51, [%rd33];
	fma.rn.f32 	%f67, %f50, %f51, %f49;
	add.s32 	%r39, %r39, 4;
$L__BB0_8:
	setp.eq.s32 	%p9, %r13, 0;
	@%p9 bra 	$L__BB0_13;
	setp.eq.s32 	%p10, %r13, 1;
	@%p10 bra 	$L__BB0_11;
	add.s32 	%r30, %r39, %r3;
	mul.wide.u32 	%rd34, %r30, 4;
	add.s64 	%rd35, %rd2, %rd34;
	ld.global.f32 	%f53, [%rd35];
	mad.lo.s32 	%r31, %r39, %r18, %r2;
	mul.wide.s32 	%rd36, %r31, 4;
	add.s64 	%rd37, %rd1, %rd36;
	ld.global.f32 	%f54, [%rd37];
	fma.rn.f32 	%f55, %f53, %f54, %f67;
	cvt.u64.u32 	%rd38, %r3;
	cvt.u64.u32 	%rd39, %r39;
	add.s64 	%rd40, %rd39, %rd38;
	shl.b64 	%rd41, %rd40, 2;
	add.s64 	%rd42, %rd2, %rd41;
	ld.global.f32 	%f56, [%rd42+4];
	mul.wide.s32 	%rd43, %r18, 4;
	add.s64 	%rd44, %rd37, %rd43;
	ld.global.f32 	%f57, [%rd44];
	fma.rn.f32 	%f67, %f56, %f57, %f55;
	add.s32 	%r39, %r39, 2;
$L__BB0_11:
	and.b32  	%r32, %r19, 1;
	setp.eq.b32 	%p11, %r32, 1;
	not.pred 	%p12, %p11;
	@%p12 bra 	$L__BB0_13;
	add.s32 	%r33, %r39, %r3;
	mul.wide.u32 	%rd45, %r33, 4;
	add.s64 	%rd46, %rd2, %rd45;
	ld.global.f32 	%f58, [%rd46];
	mad.lo.s32 	%r34, %r39, %r18, %r2;
	mul.wide.s32 	%rd47, %r34, 4;
	add.s64 	%rd48, %rd1, %rd47;
	ld.global.f32 	%f59, [%rd48];
	fma.rn.f32 	%f67, %f58, %f59, %f67;
$L__BB0_13:
	mad.lo.s32 	%r35, %r18, %r1, %r2;
	cvta.to.global.u64 	%rd49, %rd6;
	mul.wide.s32 	%rd50, %r35, 4;
	add.s64 	%rd51, %rd49, %rd50;
	st.global.f32 	[%rd51], %f67;
$L__BB0_14:
	ret;

}
	// .globl	_Z11matmulTiledPKfS0_Pfiii
.visible .entry _Z11matmulTiledPKfS0_Pfiii(
	.param .u64 .ptr .align 1 _Z11matmulTiledPKfS0_Pfiii_param_0,
	.param .u64 .ptr .align 1 _Z11matmulTiledPKfS0_Pfiii_param_1,
	.param .u64 .ptr .align 1 _Z11matmulTiledPKfS0_Pfiii_param_2,
	.param .u32 _Z11matmulTiledPKfS0_Pfiii_param_3,
	.param .u32 _Z11matmulTiledPKfS0_Pfiii_param_4,
	.param .u32 _Z11matmulTiledPKfS0_Pfiii_param_5
)
{
	.reg .pred 	%p<12>;
	.reg .b32 	%r<43>;
	.reg .b32 	%f<63>;
	.reg .b64 	%rd<13>;
	// demoted variable
	.shared .align 4 .b8 _ZZ11matmulTiledPKfS0_PfiiiE5tileA[1024];
	// demoted variable
	.shared .align 4 .b8 _ZZ11matmulTiledPKfS0_PfiiiE5tileB[1024];
	ld.param.u64 	%rd4, [_Z11matmulTiledPKfS0_Pfiii_param_0];
	ld.param.u64 	%rd5, [_Z11matmulTiledPKfS0_Pfiii_param_1];
	ld.param.u64 	%rd6, [_Z11matmulTiledPKfS0_Pfiii_param_2];
	ld.param.u32 	%r24, [_Z11matmulTiledPKfS0_Pfiii_param_3];
	ld.param.u32 	%r25, [_Z11matmulTiledPKfS0_Pfiii_param_4];
	ld.param.u32 	%r26, [_Z11matmulTiledPKfS0_Pfiii_param_5];
	mov.u32 	%r27, %ctaid.y;
	shl.b32 	%r28, %r27, 4;
	mov.u32 	%r40, %tid.y;
	add.s32 	%r2, %r28, %r40;
	mov.u32 	%r29, %ctaid.x;
	shl.b32 	%r3, %r29, 4;
	mov.u32 	%r38, %tid.x;
	add.s32 	%r5, %r3, %r38;
	setp.lt.s32 	%p1, %r26, 1;
	mov.f32 	%f62, 0f00000000;
	@%p1 bra 	$L__BB1_7;
	add.s32 	%r30, %r26, 15;
	shr.u32 	%r31, %r30, 4;
	shl.b32 	%r32, %r40, 6;
	mov.u32 	%r33, _ZZ11matmulTiledPKfS0_PfiiiE5tileA;
	add.s32 	%r6, %r33, %r32;
	shl.b32 	%r34, %r38, 2;
	add.s32 	%r7, %r6, %r34;
	mov.u32 	%r35, _ZZ11matmulTiledPKfS0_PfiiiE5tileB;
	add.s32 	%r9, %r35, %r34;
	add.s32 	%r8, %r9, %r32;
	neg.s32 	%r42, %r31;
	mad.lo.s32 	%r36, %r40, %r25, %r38;
	add.s32 	%r41, %r36, %r3;
	shl.b32 	%r12, %r25, 4;
	mad.lo.s32 	%r39, %r26, %r2, %r38;
	cvta.to.global.u64 	%rd1, %rd4;
	cvta.to.global.u64 	%rd2, %rd5;
	mov.f32 	%f62, 0f00000000;
$L__BB1_2:
	setp.ge.s32 	%p2, %r2, %r24;
	mul.wide.s32 	%rd7, %r39, 4;
	add.s64 	%rd3, %rd1, %rd7;
	setp.ge.s32 	%p3, %r38, %r26;
	mov.f32 	%f60, 0f00000000;
	or.pred  	%p4, %p2, %p3;
	@%p4 bra 	$L__BB1_4;
	ld.global.f32 	%f60, [%rd3];
$L__BB1_4:
	setp.ge.s32 	%p5, %r5, %r25;
	st.shared.f32 	[%r7], %f60;
	setp.ge.s32 	%p6, %r40, %r26;
	mov.f32 	%f61, 0f00000000;
	or.pred  	%p7, %p5, %p6;
	@%p7 bra 	$L__BB1_6;
	mul.wide.s32 	%rd8, %r41, 4;
	add.s64 	%rd9, %rd2, %rd8;
	ld.global.f32 	%f61, [%rd9];
$L__BB1_6:
	st.shared.f32 	[%r8], %f61;
	bar.sync 	0;
	ld.shared.f32 	%f12, [%r6];
	ld.shared.f32 	%f13, [%r9];
	fma.rn.f32 	%f14, %f12, %f13, %f62;
	ld.shared.f32 	%f15, [%r6+4];
	ld.shared.f32 	%f16, [%r9+64];
	fma.rn.f32 	%f17, %f15, %f16, %f14;
	ld.shared.f32 	%f18, [%r6+8];
	ld.shared.f32 	%f19, [%r9+128];
	fma.rn.f32 	%f20, %f18, %f19, %f17;
	ld.shared.f32 	%f21, [%r6+12];
	ld.shared.f32 	%f22, [%r9+192];
	fma.rn.f32 	%f23, %f21, %f22, %f20;
	ld.shared.f32 	%f24, [%r6+16];
	ld.shared.f32 	%f25, [%r9+256];
	fma.rn.f32 	%f26, %f24, %f25, %f23;
	ld.shared.f32 	%f27, [%r6+20];
	ld.shared.f32 	%f28, [%r9+320];
	fma.rn.f32 	%f29, %f27, %f28, %f26;
	ld.shared.f32 	%f30, [%r6+24];
	ld.shared.f32 	%f31, [%r9+384];
	fma.rn.f32 	%f32, %f30, %f31, %f29;
	ld.shared.f32 	%f33, [%r6+28];
	ld.shared.f32 	%f34, [%r9+448];
	fma.rn.f32 	%f35, %f33, %f34, %f32;
	ld.shared.f32 	%f36, [%r6+32];
	ld.shared.f32 	%f37, [%r9+512];
	fma.rn.f32 	%f38, %f36, %f37, %f35;
	ld.shared.f32 	%f39, [%r6+36];
	ld.shared.f32 	%f40, [%r9+576];
	fma.rn.f32 	%f41, %f39, %f40, %f38;
	ld.shared.f32 	%f42, [%r6+40];
	ld.shared.f32 	%f43, [%r9+640];
	fma.rn.f32 	%f44, %f42, %f43, %f41;
	ld.shared.f32 	%f45, [%r6+44];
	ld.shared.f32 	%f46, [%r9+704];
	fma.rn.f32 	%f47, %f45, %f46, %f44;
	ld.shared.f32 	%f48, [%r6+48];
	ld.shared.f32 	%f49, [%r9+768];
	fma.rn.f32 	%f50, %f48, %f49, %f47;
	ld.shared.f32 	%f51, [%r6+52];
	ld.shared.f32 	%f52, [%r9+832];
	fma.rn.f32 	%f53, %f51, %f52, %f50;
	ld.shared.f32 	%f54, [%r6+56];
	ld.shared.f32 	%f55, [%r9+896];
	fma.rn.f32 	%f56, %f54, %f55, %f53;
	ld.shared.f32 	%f57, [%r6+60];
	ld.shared.f32 	%f58, [%r9+960];
	fma.rn.f32 	%f62, %f57, %f58, %f56;
	bar.sync 	0;
	add.s32 	%r42, %r42, 1;
	setp.ne.s32 	%p8, %r42, 0;
	add.s32 	%r41, %r41, %r12;
	add.s32 	%r40, %r40, 16;
	add.s32 	%r39, %r39, 16;
	add.s32 	%r38, %r38, 16;
	@%p8 bra 	$L__BB1_2;
$L__BB1_7:
	setp.ge.s32 	%p9, %r2, %r24;
	setp.ge.s32 	%p10, %r5, %r25;
	or.pred  	%p11, %p9, %p10;
	@%p11 bra 	$L__BB1_9;
	mad.lo.s32 	%r37, %r25, %r2, %r5;
	cvta.to.global.u64 	%rd10, %rd6;
	mul.wide.s32 	%rd11, %r37, 4;
	add.s64 	%rd12, %rd10, %rd11;
	st.global.f32 	[%rd12], %f62;
$L__BB1_9:
	ret;

}


// ===== COMPILED SASS (sm_100) =====

	.target	sm_100

	.elftype	@"ET_EXEC"


//--------------------- .note.nv.tkinfo           --------------------------
	.section	.note.nv.tkinfo,"",@"SHT_NOTE"
	.sectionflags	@"SHF_NOTE_NV_TKINFO"
	.tkinfo
        /*0018*/ 	.word	0x00000002
        /*0030*/ 	.string	""
        /*0030*/ 	.string	"ptxas"
        /*0030*/ 	.string	"Cuda compilation tools, release 13.0, V13.0.88"
        /*0030*/ 	.string	"Build cuda_13.0.r13.0/compiler.36424714_0"
        /*0030*/ 	.string	"-arch sm_100 -m 64 "



//--------------------- .note.nv.cuinfo           --------------------------
	.section	.note.nv.cuinfo,"",@"SHT_NOTE"
	.sectionflags	@"SHF_NOTE_NV_CUINFO"
        /*0018*/ 	.short	0x0002
        /*001a*/ 	.short	0x0064
        /*001c*/ 	.short	0x0082
	.zero		2


//--------------------- .nv.info                  --------------------------
	.section	.nv.info,"",@"SHT_CUDA_INFO"
	.align	4


	//----- nvinfo : EIATTR_REGCOUNT
	.align		4
        /*0000*/ 	.byte	0x04, 0x2f
        /*0002*/ 	.short	(.L_1 - .L_0)
	.align		4
.L_0:
        /*0004*/ 	.word	index@(_Z11matmulNaivePKfS0_Pfiii)
        /*0008*/ 	.word	0x00000020


	//----- nvinfo : EIATTR_FRAME_SIZE
	.align		4
.L_1:
        /*000c*/ 	.byte	0x04, 0x11
        /*000e*/ 	.short	(.L_3 - .L_2)
	.align		4
.L_2:
        /*0010*/ 	.word	index@(_Z11matmulNaivePKfS0_Pfiii)
        /*0014*/ 	.word	0x00000000


	//----- nvinfo : EIATTR_REGCOUNT
	.align		4
.L_3:
        /*0018*/ 	.byte	0x04, 0x2f
        /*001a*/ 	.short	(.L_5 - .L_4)
	.align		4
.L_4:
        /*001c*/ 	.word	index@(_Z11matmulTiledPKfS0_Pfiii)
        /*0020*/ 	.word	0x00000020


	//----- nvinfo : EIATTR_FRAME_SIZE
	.align		4
.L_5:
        /*0024*/ 	.byte	0x04, 0x11
        /*0026*/ 	.short	(.L_7 - .L_6)
	.align		4
.L_6:
        /*0028*/ 	.word	index@(_Z11matmulTiledPKfS0_Pfiii)
        /*002c*/ 	.word	0x00000000


	//----- nvinfo : EIATTR_MIN_STACK_SIZE
	.align		4
.L_7:
        /*0030*/ 	.byte	0x04, 0x12
        /*0032*/ 	.short	(.L_9 - .L_8)
	.align		4
.L_8:
        /*0034*/ 	.word	index@(_Z11matmulTiledPKfS0_Pfiii)
        /*0038*/ 	.word	0x00000000


	//----- nvinfo : EIATTR_MIN_STACK_SIZE
	.align		4
.L_9:
        /*003c*/ 	.byte	0x04, 0x12
        /*003e*/ 	.short	(.L_11 - .L_10)
	.align		4
.L_10:
        /*0040*/ 	.word	index@(_Z11matmulNaivePKfS0_Pfiii)
        /*0044*/ 	.word	0x00000000
.L_11:


//--------------------- .nv.compat                --------------------------
	.section	.nv.compat,"",@"SHT_CUDA_COMPAT_INFO"
	.align	4
        /*0000*/ 	.byte	0x02, 0x09, 0x00, 0x00, 0x02, 0x02, 0x01, 0x00, 0x02, 0x05, 0x05, 0x00, 0x03, 0x07, 0x01, 0x01
        /*0010*/ 	.byte	0x02, 0x03, 0x00, 0x00, 0x02, 0x06, 0x01, 0x00, 0x04, 0x0b, 0x08, 0x00, 0x09, 0x00, 0x00, 0x00
        /*0020*/ 	.byte	0x00, 0x00, 0x00, 0x00


//--------------------- .nv.info._Z11matmulTiledPKfS0_Pfiii --------------------------
	.section	.nv.info._Z11matmulTiledPKfS0_Pfiii,"",@"SHT_CUDA_INFO"
	.sectionflags	@""
	.align	4


	//----- nvinfo : EIATTR_CUDA_API_VERSION
	.align		4
        /*0000*/ 	.byte	0x04, 0x37
        /*0002*/ 	.short	(.L_13 - .L_12)
.L_12:
        /*0004*/ 	.word	0x00000082


	//----- nvinfo : EIATTR_KPARAM_INFO
	.align		4
.L_13:
        /*0008*/ 	.byte	0x04, 0x17
        /*000a*/ 	.short	(.L_15 - .L_14)
.L_14:
        /*000c*/ 	.word	0x00000000
        /*0010*/ 	.short	0x0005
        /*0012*/ 	.short	0x0020
        /*0014*/ 	.byte	0x00, 0xf0, 0x11, 0x00


	//----- nvinfo : EIATTR_KPARAM_INFO
	.align		4
.L_15:
        /*0018*/ 	.byte	0x04, 0x17
        /*001a*/ 	.short	(.L_17 - .L_16)
.L_16:
        /*001c*/ 	.word	0x00000000
        /*0020*/ 	.short	0x0004
        /*0022*/ 	.short	0x001c
        /*0024*/ 	.byte	0x00, 0xf0, 0x11, 0x00


	//----- nvinfo : EIATTR_KPARAM_INFO
	.align		4
.L_17:
        /*0028*/ 	.byte	0x04, 0x17
        /*002a*/ 	.short	(.L_19 - .L_18)
.L_18:
        /*002c*/ 	.word	0x00000000
        /*0030*/ 	.short	0x0003
        /*0032*/ 	.short	0x0018
        /*0034*/ 	.byte	0x00, 0xf0, 0x11, 0x00


	//----- nvinfo : EIATTR_KPARAM_INFO
	.align		4
.L_19:
        /*0038*/ 	.byte	0x04, 0x17
        /*003a*/ 	.short	(.L_21 - .L_20)
.L_20:
        /*003c*/ 	.word	0x00000000
        /*0040*/ 	.short	0x0002
        /*0042*/ 	.short	0x0010
        /*0044*/ 	.byte	0x00, 0xf5, 0x21, 0x00


	//----- nvinfo : EIATTR_KPARAM_INFO
	.align		4
.L_21:
        /*0048*/ 	.byte	0x04, 0x17
        /*004a*/ 	.short	(.L_23 - .L_22)
.L_22:
        /*004c*/ 	.word	0x00000000
        /*0050*/ 	.short	0x0001
        /*0052*/ 	.short	0x0008
        /*0054*/ 	.byte	0x00, 0xf5, 0x21, 0x00


	//----- nvinfo : EIATTR_KPARAM_INFO
	.align		4
.L_23:
        /*0058*/ 	.byte	0x04, 0x17
        /*005a*/ 	.short	(.L_25 - .L_24)
.L_24:
        /*005c*/ 	.word	0x00000000
        /*0060*/ 	.short	0x0000
        /*0062*/ 	.short	0x0000
        /*0064*/ 	.byte	0x00, 0xf5, 0x21, 0x00


	//----- nvinfo : EIATTR_SPARSE_MMA_MASK
	.align		4
.L_25:
        /*0068*/ 	.byte	0x03, 0x50
        /*006a*/ 	.short	0x0000


	//----- nvinfo : EIATTR_MAXREG_COUNT
	.align		4
        /*006c*/ 	.byte	0x03, 0x1b
        /*006e*/ 	.short	0x00ff


	//----- nvinfo : EIATTR_NUM_BARRIERS
	.align		4
        /*0070*/ 	.byte	0x02, 0x4c
        /*0072*/ 	.byte	0x01
	.zero		1


	//----- nvinfo : EIATTR_MERCURY_ISA_VERSION
	.align		4
        /*0074*/ 	.byte	0x03, 0x5f
        /*0076*/ 	.short	0x0101


	//----- nvinfo : EIATTR_VRC_CTA_INIT_COUNT
	.align		4
        /*0078*/ 	.byte	0x02, 0x4a
	.zero		1
	.zero		1


	//----- nvinfo : EIATTR_EXIT_INSTR_OFFSETS
	.align		4
        /*007c*/ 	.byte	0x04, 0x1c
        /*007e*/ 	.short	(.L_27 - .L_26)


	//   ....[0]....
.L_26:
        /*0080*/ 	.word	0x000005e0


	//   ....[1]....
        /*0084*/ 	.word	0x00000630


	//----- nvinfo : EIATTR_CBANK_PARAM_SIZE
	.align		4
.L_27:
        /*0088*/ 	.byte	0x03, 0x19
        /*008a*/ 	.short	0x0024


	//----- nvinfo : EIATTR_PARAM_CBANK
	.align		4
        /*008c*/ 	.byte	0x04, 0x0a
        /*008e*/ 	.short	(.L_29 - .L_28)
	.align		4
.L_28:
        /*0090*/ 	.word	index@(.nv.constant0._Z11matmulTiledPKfS0_Pfiii)
        /*0094*/ 	.short	0x0380
        /*0096*/ 	.short	0x0024


	//----- nvinfo : EIATTR_SW_WAR
	.align		4
.L_29:
        /*0098*/ 	.byte	0x04, 0x36
        /*009a*/ 	.short	(.L_31 - .L_30)
.L_30:
        /*009c*/ 	.word	0x00000008
.L_31:


//--------------------- .nv.info._Z11matmulNaivePKfS0_Pfiii --------------------------
	.section	.nv.info._Z11matmulNaivePKfS0_Pfiii,"",@"SHT_CUDA_INFO"
	.sectionflags	@""
	.align	4


	//----- nvinfo : EIATTR_CUDA_API_VERSION
	.align		4
        /*0000*/ 	.byte	0x04, 0x37
        /*0002*/ 	.short	(.L_33 - .L_32)
.L_32:
        /*0004*/ 	.word	0x00000082


	//----- nvinfo : EIATTR_KPARAM_INFO
	.align		4
.L_33:
        /*0008*/ 	.byte	0x04, 0x17
        /*000a*/ 	.short	(.L_35 - .L_34)
.L_34:
        /*000c*/ 	.word	0x00000000
        /*0010*/ 	.short	0x0005
        /*0012*/ 	.short	0x0020
        /*0014*/ 	.byte	0x00, 0xf0, 0x11, 0x00


	//----- nvinfo : EIATTR_KPARAM_INFO
	.align		4
.L_35:
        /*0018*/ 	.byte	0x04, 0x17
        /*001a*/ 	.short	(.L_37 - .L_36)
.L_36:
        /*001c*/ 	.word	0x00000000
        /*0020*/ 	.short	0x0004
        /*0022*/ 	.short	0x001c
        /*0024*/ 	.byte	0x00, 0xf0, 0x11, 0x00


	//----- nvinfo : EIATTR_KPARAM_INFO
	.align		4
.L_37:
        /*0028*/ 	.byte	0x04, 0x17
        /*002a*/ 	.short	(.L_39 - .L_38)
.L_38:
        /*002c*/ 	.word	0x00000000
        /*0030*/ 	.short	0x0003
        /*0032*/ 	.short	0x0018
        /*0034*/ 	.byte	0x00, 0xf0, 0x11, 0x00


	//----- nvinfo : EIATTR_KPARAM_INFO
	.align		4
.L_39:
        /*0038*/ 	.byte	0x04, 0x17
        /*003a*/ 	.short	(.L_41 - .L_40)
.L_40:
        /*003c*/ 	.word	0x00000000
        /*0040*/ 	.short	0x0002
        /*0042*/ 	.short	0x0010
        /*0044*/ 	.byte	0x00, 0xf5, 0x21, 0x00


	//----- nvinfo : EIATTR_KPARAM_INFO
	.align		4
.L_41:
        /*0048*/ 	.byte	0x04, 0x17
        /*004a*/ 	.short	(.L_43 - .L_42)
.L_42:
        /*004c*/ 	.word	0x00000000
        /*0050*/ 	.short	0x0001
        /*0052*/ 	.short	0x0008
        /*0054*/ 	.byte	0x00, 0xf5, 0x21, 0x00


	//----- nvinfo : EIATTR_KPARAM_INFO
	.align		4
.L_43:
        /*0058*/ 	.byte	0x04, 0x17
        /*005a*/ 	.short	(.L_45 - .L_44)
.L_44:
        /*005c*/ 	.word	0x00000000
        /*0060*/ 	.short	0x0000
        /*0062*/ 	.short	0x0000
        /*0064*/ 	.byte	0x00, 0xf5, 0x21, 0x00


	//----- nvinfo : EIATTR_SPARSE_MMA_MASK
	.align		4
.L_45:
        /*0068*/ 	.byte	0x03, 0x50
        /*006a*/ 	.short	0x0000


	//----- nvinfo : EIATTR_MAXREG_COUNT
	.align		4
        /*006c*/ 	.byte	0x03, 0x1b
        /*006e*/ 	.short	0x00ff


	//----- nvinfo : EIATTR_MERCURY_ISA_VERSION
	.align		4
        /*0070*/ 	.byte	0x03, 0x5f
        /*0072*/ 	.short	0x0101


	//----- nvinfo : EIATTR_VRC_CTA_INIT_COUNT
	.align		4
        /*0074*/ 	.byte	0x02, 0x4a
	.zero		1
	.zero		1


	//----- nvinfo : EIATTR_EXIT_INSTR_OFFSETS
	.align		4
        /*0078*/ 	.byte	0x04, 0x1c
        /*007a*/ 	.short	(.L_47 - .L_46)


	//   ....[0]....
.L_46:
        /*007c*/ 	.word	0x000000c0


	//   ....[1]....
        /*0080*/ 	.word	0x000008e0


	//----- nvinfo : EIATTR_CBANK_PARAM_SIZE
	.align		4
.L_47:
        /*0084*/ 	.byte	0x03, 0x19
        /*0086*/ 	.short	0x0024


	//----- nvinfo : EIATTR_PARAM_CBANK
	.align		4
        /*0088*/ 	.byte	0x04, 0x0a
        /*008a*/ 	.short	(.L_49 - .L_48)
	.align		4
.L_48:
        /*008c*/ 	.word	index@(.nv.constant0._Z11matmulNaivePKfS0_Pfiii)
        /*0090*/ 	.short	0x0380
        /*0092*/ 	.short	0x0024


	//----- nvinfo : EIATTR_SW_WAR
	.align		4
.L_49:
        /*0094*/ 	.byte	0x04, 0x36
        /*0096*/ 	.short	(.L_51 - .L_50)
.L_50:
        /*0098*/ 	.word	0x00000008
.L_51:


//--------------------- .nv.callgraph             --------------------------
	.section	.nv.callgraph,"",@"SHT_CUDA_CALLGRAPH"
	.align	4
	.sectionentsize	8
	.align		4
        /*0000*/ 	.word	0x00000000
	.align		4
        /*0004*/ 	.word	0xffffffff
	.align		4
        /*0008*/ 	.word	0x00000000
	.align		4
        /*000c*/ 	.word	0xfffffffe
	.align		4
        /*0010*/ 	.word	0x00000000
	.align		4
        /*0014*/ 	.word	0xfffffffd
	.align		4
        /*0018*/ 	.word	0x00000000
	.align		4
        /*001c*/ 	.word	0xfffffffc


//--------------------- .text._Z11matmulTiledPKfS0_Pfiii --------------------------
	.section	.text._Z11matmulTiledPKfS0_Pfiii,"ax",@progbits
	.align	128
        .global         _Z11matmulTiledPKfS0_Pfiii
        .type           _Z11matmulTiledPKfS0_Pfiii,@function
        .size           _Z11matmulTiledPKfS0_Pfiii,(.L_x_8 - _Z11matmulTiledPKfS0_Pfiii)
        .other          _Z11matmulTiledPKfS0_Pfiii,@"STO_CUDA_ENTRY STV_DEFAULT"
_Z11matmulTiledPKfS0_Pfiii:
.text._Z11matmulTiledPKfS0_Pfiii:
[----:B------:R-:W-:Y:S01]  /*0000*/  LDC R1, c[0x0][0x37c] ;  /* 0x0000df00ff017b82 */ /* 0x000fe20000000800 */
[----:B------:R-:W0:Y:S01]  /*0010*/  S2R R12, SR_CTAID.Y ;  /* 0x00000000000c7919 */ /* 0x000e220000002600 */
[----:B------:R-:W1:Y:S01]  /*0020*/  LDCU UR10, c[0x0][0x3a0] ;  /* 0x00007400ff0a77ac */ /* 0x000e620008000800 */
[----:B------:R-:W-:Y:S01]  /*0030*/  HFMA2 R23, -RZ, RZ, 0, 0 ;  /* 0x00000000ff177431 */ /* 0x000fe200000001ff */
[----:B------:R-:W0:Y:S01]  /*0040*/  S2R R0, SR_TID.Y ;  /* 0x0000000000007919 */ /* 0x000e220000002200 */
[----:B------:R-:W2:Y:S01]  /*0050*/  LDCU.64 UR8, c[0x0][0x358] ;  /* 0x00006b00ff0877ac */ /* 0x000ea20008000a00 */
[----:B------:R-:W3:Y:S01]  /*0060*/  S2R R5, SR_CTAID.X ;  /* 0x0000000000057919 */ /* 0x000ee20000002500 */
[----:B------:R-:W3:Y:S01]  /*0070*/  S2R R21, SR_TID.X ;  /* 0x0000000000157919 */ /* 0x000ee20000002100 */
[----:B-1----:R-:W-:Y:S01]  /*0080*/  UISETP.GE.AND UP0, UPT, UR10, 0x1, UPT ;  /* 0x000000010a00788c */ /* 0x002fe2000bf06270 */
[----:B0-----:R-:W-:Y:S02]  /*0090*/  LEA R12, R12, R0, 0x4 ;  /* 0x000000000c0c7211 */ /* 0x001fe400078e20ff */
[----:B---3--:R-:W-:-:S06]  /*00a0*/  LEA R13, R5, R21, 0x4 ;  /* 0x00000015050d7211 */ /* 0x008fcc00078e20ff */
[----:B--2---:R-:W-:Y:S05]  /*00b0*/  BRA.U !UP0, `(.L_x_0) ;  /* 0x00000005083c7547 */ /* 0x004fea000b800000 */
[----:B------:R-:W0:Y:S01]  /*00c0*/  S2UR UR7, SR_CgaCtaId ;  /* 0x00000000000779c3 */ /* 0x000e220000008800 */
[----:B------:R-:W1:Y:S01]  /*00d0*/  LDCU UR11, c[0x0][0x39c] ;  /* 0x00007380ff0b77ac */ /* 0x000e620008000800 */
[----:B------:R-:W-:Y:S01]  /*00e0*/  MOV R23, RZ ;  /* 0x000000ff00177202 */ /* 0x000fe20000000f00 */
[----:B------:R-:W-:Y:S01]  /*00f0*/  IMAD R15, R12, UR10, R21 ;  /* 0x0000000a0c0f7c24 */ /* 0x000fe2000f8e0215 */
[----:B------:R-:W-:Y:S01]  /*0100*/  UMOV UR5, 0x400 ;  /* 0x0000040000057882 */ /* 0x000fe20000000000 */
[----:B------:R-:W-:-:S03]  /*0110*/  UIADD3 UR4, UPT, UPT, UR10, 0xf, URZ ;  /* 0x0000000f0a047890 */ /* 0x000fc6000fffe0ff */
[----:B------:R-:W2:Y:S01]  /*0120*/  LDC R16, c[0x0][0x39c] ;  /* 0x0000e700ff107b82 */ /* 0x000ea20000000800 */
[----:B------:R-:W-:Y:S02]  /*0130*/  UIADD3 UR6, UPT, UPT, UR5, 0x400, URZ ;  /* 0x0000040005067890 */ /* 0x000fe4000fffe0ff */
[----:B------:R-:W-:Y:S01]  /*0140*/  USHF.R.U32.HI UR4, URZ, 0x4, UR4 ;  /* 0x00000004ff047899 */ /* 0x000fe20008011604 */
[----:B------:R-:W3:Y:S04]  /*0150*/  LDCU UR13, c[0x0][0x3a0] ;  /* 0x00007400ff0d77ac */ /* 0x000ee80008000800 */
[----:B------:R-:W4:Y:S01]  /*0160*/  LDC.64 R2, c[0x0][0x380] ;  /* 0x0000e000ff027b82 */ /* 0x000f220000000a00 */
[----:B------:R-:W2:Y:S01]  /*0170*/  LDCU UR12, c[0x0][0x398] ;  /* 0x00007300ff0c77ac */ /* 0x000ea20008000800 */
[----:B-1----:R-:W-:Y:S01]  /*0180*/  IMAD R14, R0, UR11, R21 ;  /* 0x0000000b000e7c24 */ /* 0x002fe2000f8e0215 */
[----:B------:R-:W-:-:S02]  /*0190*/  UIADD3 UR4, UPT, UPT, -UR4, URZ, URZ ;  /* 0x000000ff04047290 */ /* 0x000fc4000fffe1ff */
[----:B0-----:R-:W-:Y:S02]  /*01a0*/  ULEA UR5, UR7, UR5, 0x18 ;  /* 0x0000000507057291 */ /* 0x001fe4000f8ec0ff */
[----:B------:R-:W-:Y:S01]  /*01b0*/  LEA R14, R5, R14, 0x4 ;  /* 0x0000000e050e7211 */ /* 0x000fe200078e20ff */
[----:B------:R-:W-:-:S03]  /*01c0*/  ULEA UR6, UR7, UR6, 0x18 ;  /* 0x0000000607067291 */ /* 0x000fc6000f8ec0ff */
[----:B------:R-:W-:-:S03]  /*01d0*/  LEA R18, R0, UR5, 0x6 ;  /* 0x0000000500127c11 */ /* 0x000fc6000f8e30ff */
[C---:B------:R-:W-:Y:S02]  /*01e0*/  LEA R19, R21.reuse, UR6, 0x2 ;  /* 0x0000000615137c11 */ /* 0x040fe4000f8e10ff */
[----:B------:R-:W-:Y:S02]  /*01f0*/  LEA R20, R21, R18, 0x2 ;  /* 0x0000001215147211 */ /* 0x000fe400078e10ff */
[----:B---3--:R-:W-:-:S07]  /*0200*/  LEA R17, R0, R19, 0x6 ;  /* 0x0000001300117211 */ /* 0x008fce00078e30ff */
.L_x_1:
[----:B------:R-:W-:Y:S01]  /*0210*/  ISETP.GE.AND P0, PT, R0, UR13, PT ;  /* 0x0000000d00007c0c */ /* 0x000fe2000bf06270 */
[----:B------:R-:W-:Y:S01]  /*0220*/  HFMA2 R22, -RZ, RZ, 0, 0 ;  /* 0x00000000ff167431 */ /* 0x000fe200000001ff */
[----:B------:R-:W-:Y:S01]  /*0230*/  ISETP.GE.AND P1, PT, R21, UR13, PT ;  /* 0x0000000d15007c0c */ /* 0x000fe2000bf26270 */
[----:B----4-:R-:W-:Y:S01]  /*0240*/  IMAD.WIDE R4, R15, 0x4, R2 ;  /* 0x000000040f047825 */ /* 0x010fe200078e0202 */
[----:B--2---:R-:W-:Y:S02]  /*0250*/  ISETP.GE.OR P0, PT, R13, R16, P0 ;  /* 0x000000100d00720c */ /* 0x004fe40000706670 */
[----:B------:R-:W-:Y:S02]  /*0260*/  ISETP.GE.OR P1, PT, R12, UR12, P1 ;  /* 0x0000000c0c007c0c */ /* 0x000fe40008f26670 */
[----:B------:R-:W-:-:S09]  /*0270*/  MOV R27, RZ ;  /* 0x000000ff001b7202 */ /* 0x000fd20000000f00 */
[----:B------:R-:W0:Y:S02]  /*0280*/  @!P0 LDC.64 R6, c[0x0][0x388] ;  /* 0x0000e200ff068b82 */ /* 0x000e240000000a00 */
[----:B------:R-:W2:Y:S01]  /*0290*/  @!P1 LDG.E R27, desc[UR8][R4.64] ;  /* 0x00000008041b9981 */ /* 0x000ea2000c1e1900 */
[----:B0-----:R-:W-:-:S05]  /*02a0*/  @!P0 IMAD.WIDE R6, R14, 0x4, R6 ;  /* 0x000000040e068825 */ /* 0x001fca00078e0206 */
[----:B------:R-:W3:Y:S01]  /*02b0*/  @!P0 LDG.E R22, desc[UR8][R6.64] ;  /* 0x0000000806168981 */ /* 0x000ee2000c1e1900 */
[----:B------:R-:W-:-:S04]  /*02c0*/  UIADD3 UR4, UPT, UPT, UR4, 0x1, URZ ;  /* 0x0000000104047890 */ /* 0x000fc8000fffe0ff */
[----:B------:R-:W-:Y:S01]  /*02d0*/  UISETP.NE.AND UP0, UPT, UR4, URZ, UPT ;  /* 0x000000ff0400728c */ /* 0x000fe2000bf05270 */
[----:B------:R-:W-:Y:S02]  /*02e0*/  IADD3 R0, PT, PT, R0, 0x10, RZ ;  /* 0x0000001000007810 */ /* 0x000fe40007ffe0ff */
[----:B------:R-:W-:Y:S02]  /*02f0*/  IADD3 R15, PT, PT, R15, 0x10, RZ ;  /* 0x000000100f0f7810 */ /* 0x000fe40007ffe0ff */
[----:B------:R-:W-:Y:S02]  /*0300*/  IADD3 R21, PT, PT, R21, 0x10, RZ ;  /* 0x0000001015157810 */ /* 0x000fe40007ffe0ff */
[----:B------:R-:W-:Y:S01]  /*0310*/  LEA R14, R16, R14, 0x4 ;  /* 0x0000000e100e7211 */ /* 0x000fe200078e20ff */
[----:B--2---:R-:W-:Y:S04]  /*0320*/  STS [R20], R27 ;  /* 0x0000001b14007388 */ /* 0x004fe80000000800 */
[----:B---3--:R-:W-:Y:S01]  /*0330*/  STS [R17], R22 ;  /* 0x0000001611007388 */ /* 0x008fe20000000800 */
[----:B------:R-:W-:Y:S06]  /*0340*/  BAR.SYNC.DEFER_BLOCKING 0x0 ;  /* 0x0000000000007b1d */ /* 0x000fec0000010000 */
[----:B------:R-:W-:Y:S04]  /*0350*/  LDS R26, [R19] ;  /* 0x00000000131a7984 */ /* 0x000fe80000000800 */
[----:B------:R-:W0:Y:S04]  /*0360*/  LDS.128 R8, [R18] ;  /* 0x0000000012087984 */ /* 0x000e280000000c00 */
[----:B------:R-:W1:Y:S04]  /*0370*/  LDS R29, [R19+0x40] ;  /* 0x00004000131d7984 */ /* 0x000e680000000800 */
[----:B------:R-:W2:Y:S04]  /*0380*/  LDS R25, [R19+0x80] ;  /* 0x0000800013197984 */ /* 0x000ea80000000800 */
[----:B------:R-:W3:Y:S04]  /*0390*/  LDS R24, [R19+0xc0] ;  /* 0x0000c00013187984 */ /* 0x000ee80000000800 */
[----:B------:R-:W-:Y:S04]  /*03a0*/  LDS.128 R4, [R18+0x10] ;  /* 0x0000100012047984 */ /* 0x000fe80000000c00 */
[----:B------:R-:W-:Y:S04]  /*03b0*/  LDS R22, [R19+0x140] ;  /* 0x0001400013167984 */ /* 0x000fe80000000800 */
[----:B------:R-:W-:Y:S01]  /*03c0*/  LDS R27, [R19+0x200] ;  /* 0x00020000131b7984 */ /* 0x000fe20000000800 */
[----:B0-----:R-:W-:-:S03]  /*03d0*/  FFMA R8, R8, R26, R23 ;  /* 0x0000001a08087223 */ /* 0x001fc60000000017 */
[----:B------:R-:W0:Y:S01]  /*03e0*/  LDS R23, [R19+0x100] ;  /* 0x0001000013177984 */ /* 0x000e220000000800 */
[----:B-1----:R-:W-:-:S03]  /*03f0*/  FFMA R8, R29, R9, R8 ;  /* 0x000000091d087223 */ /* 0x002fc60000000008 */
[----:B------:R-:W-:Y:S01]  /*0400*/  LDS R26, [R19+0x1c0] ;  /* 0x0001c000131a7984 */ /* 0x000fe20000000800 */
[----:B--2---:R-:W-:-:S03]  /*0410*/  FFMA R9, R25, R10, R8 ;  /* 0x0000000a19097223 */ /* 0x004fc60000000008 */
[----:B------:R-:W1:Y:S01]  /*0420*/  LDS R25, [R19+0x180] ;  /* 0x0001800013197984 */ /* 0x000e620000000800 */
[----:B---3--:R-:W-:-:S03]  /*0430*/  FFMA R9, R24, R11, R9 ;  /* 0x0000000b18097223 */ /* 0x008fc60000000009 */
[----:B------:R-:W-:Y:S01]  /*0440*/  LDS R24, [R19+0x240] ;  /* 0x0002400013187984 */ /* 0x000fe20000000800 */
[----:B0-----:R-:W-:-:S03]  /*0450*/  FFMA R23, R4, R23, R9 ;  /* 0x0000001704177223 */ /* 0x001fc60000000009 */
[----:B------:R-:W0:Y:S01]  /*0460*/  LDS.128 R8, [R18+0x20] ;  /* 0x0000200012087984 */ /* 0x000e220000000c00 */
[----:B------:R-:W-:-:S03]  /*0470*/  FFMA R22, R22, R5, R23 ;  /* 0x0000000516167223 */ /* 0x000fc60000000017 */
[----:B------:R-:W2:Y:S01]  /*0480*/  LDS R23, [R19+0x280] ;  /* 0x0002800013177984 */ /* 0x000ea20000000800 */
[----:B-1----:R-:W-:-:S03]  /*0490*/  FFMA R25, R25, R6, R22 ;  /* 0x0000000619197223 */ /* 0x002fc60000000016 */
[----:B------:R-:W1:Y:S01]  /*04a0*/  LDS R22, [R19+0x2c0] ;  /* 0x0002c00013167984 */ /* 0x000e620000000800 */
[----:B------:R-:W-:-:S03]  /*04b0*/  FFMA R7, R26, R7, R25 ;  /* 0x000000071a077223 */ /* 0x000fc60000000019 */
[----:B------:R-:W-:Y:S01]  /*04c0*/  LDS R25, [R19+0x300] ;  /* 0x0003000013197984 */ /* 0x000fe20000000800 */
[----:B0-----:R-:W-:-:S03]  /*04d0*/  FFMA R27, R8, R27, R7 ;  /* 0x0000001b081b7223 */ /* 0x001fc60000000007 */
[----:B------:R-:W0:Y:S01]  /*04e0*/  LDS.128 R4, [R18+0x30] ;  /* 0x0000300012047984 */ /* 0x000e220000000c00 */
[----:B------:R-:W-:-:S03]  /*04f0*/  FFMA R24, R24, R9, R27 ;  /* 0x0000000918187223 */ /* 0x000fc6000000001b */
[----:B------:R-:W3:Y:S04]  /*0500*/  LDS R27, [R19+0x340] ;  /* 0x00034000131b7984 */ /* 0x000ee80000000800 */
[----:B------:R-:W4:Y:S04]  /*0510*/  LDS R9, [R19+0x380] ;  /* 0x0003800013097984 */ /* 0x000f280000000800 */
[----:B------:R-:W5:Y:S01]  /*0520*/  LDS R8, [R19+0x3c0] ;  /* 0x0003c00013087984 */ /* 0x000f620000000800 */
[----:B--2---:R-:W-:-:S04]  /*0530*/  FFMA R23, R23, R10, R24 ;  /* 0x0000000a17177223 */ /* 0x004fc80000000018 */
[----:B-1----:R-:W-:-:S04]  /*0540*/  FFMA R11, R22, R11, R23 ;  /* 0x0000000b160b7223 */ /* 0x002fc80000000017 */
[----:B0-----:R-:W-:-:S04]  /*0550*/  FFMA R4, R4, R25, R11 ;  /* 0x0000001904047223 */ /* 0x001fc8000000000b */
[----:B---3--:R-:W-:-:S04]  /*0560*/  FFMA R4, R27, R5, R4 ;  /* 0x000000051b047223 */ /* 0x008fc80000000004 */
[----:B----4-:R-:W-:-:S04]  /*0570*/  FFMA R9, R9, R6, R4 ;  /* 0x0000000609097223 */ /* 0x010fc80000000004 */
[----:B-----5:R-:W-:Y:S01]  /*0580*/  FFMA R23, R8, R7, R9 ;  /* 0x0000000708177223 */ /* 0x020fe20000000009 */
[----:B------:R-:W-:Y:S06]  /*0590*/  BAR.SYNC.DEFER_BLOCKING 0x0 ;  /* 0x0000000000007b1d */ /* 0x000fec0000010000 */
[----:B------:R-:W-:Y:S05]  /*05a0*/  BRA.U UP0, `(.L_x_1) ;  /* 0xfffffffd00187547 */ /* 0x000fea000b83ffff */
.L_x_0:
[----:B------:R-:W0:Y:S02]  /*05b0*/  LDCU.64 UR4, c[0x0][0x398] ;  /* 0x00007300ff0477ac */ /* 0x000e240008000a00 */
[----:B0-----:R-:W-:-:S04]  /*05c0*/  ISETP.GE.AND P0, PT, R13, UR5, PT ;  /* 0x000000050d007c0c */ /* 0x001fc8000bf06270 */
[----:B------:R-:W-:-:S13]  /*05d0*/  ISETP.GE.OR P0, PT, R12, UR4, P0 ;  /* 0x000000040c007c0c */ /* 0x000fda0008706670 */
[----:B------:R-:W-:Y:S05]  /*05e0*/  @P0 EXIT ;  /* 0x000000000000094d */ /* 0x000fea0003800000 */
[----:B------:R-:W0:Y:S01]  /*05f0*/  LDC.64 R2, c[0x0][0x390] ;  /* 0x0000e400ff027b82 */ /* 0x000e220000000a00 */
[----:B------:R-:W-:-:S04]  /*0600*/  IMAD R13, R12, UR5, R13 ;  /* 0x000000050c0d7c24 */ /* 0x000fc8000f8e020d */
[----:B0-----:R-:W-:-:S05]  /*0610*/  IMAD.WIDE R2, R13, 0x4, R2 ;  /* 0x000000040d027825 */ /* 0x001fca00078e0202 */
[----:B------:R-:W-:Y:S01]  /*0620*/  STG.E desc[UR8][R2.64], R23 ;  /* 0x0000001702007986 */ /* 0x000fe2000c101908 */
[----:B------:R-:W-:Y:S05]  /*0630*/  EXIT ;  /* 0x000000000000794d */ /* 0x000fea0003800000 */
.L_x_2:
[----:B------:R-:W-:-:S00]  /*0640*/  BRA `(.L_x_2) ;  /* 0xfffffffc00fc7947 */ /* 0x000fc0000383ffff */
[----:B------:R-:W-:-:S00]  /*0650*/  NOP ;  /* 0x0000000000007918 */ /* 0x000fc00000000000 */
        /* <DEDUP_REMOVED lines=10> */
.L_x_8:


//--------------------- .text._Z11matmulNaivePKfS0_Pfiii --------------------------
	.section	.text._Z11matmulNaivePKfS0_Pfiii,"ax",@progbits
	.align	128
        .global         _Z11matmulNaivePKfS0_Pfiii
        .type           _Z11matmulNaivePKfS0_Pfiii,@function
        .size           _Z11matmulNaivePKfS0_Pfiii,(.L_x_9 - _Z11matmulNaivePKfS0_Pfiii)
        .other          _Z11matmulNaivePKfS0_Pfiii,@"STO_CUDA_ENTRY STV_DEFAULT"
_Z11matmulNaivePKfS0_Pfiii:
.text._Z11matmulNaivePKfS0_Pfiii:
[----:B------:R-:W-:Y:S01]  /*0000*/  LDC R1, c[0x0][0x37c] ;  /* 0x0000df00ff017b82 */ /* 0x000fe20000000800 */
[----:B------:R-:W0:Y:S07]  /*0010*/  S2R R5, SR_TID.X ;  /* 0x0000000000057919 */ /* 0x000e2e0000002100 */
[----:B------:R-:W1:Y:S01]  /*0020*/  LDC R19, c[0x0][0x364] ;  /* 0x0000d900ff137b82 */ /* 0x000e620000000800 */
[----:B------:R-:W1:Y:S07]  /*0030*/  S2R R4, SR_TID.Y ;  /* 0x0000000000047919 */ /* 0x000e6e0000002200 */
[----:B------:R-:W0:Y:S08]  /*0040*/  S2UR UR5, SR_CTAID.X ;  /* 0x00000000000579c3 */ /* 0x000e300000002500 */
[----:B------:R-:W0:Y:S08]  /*0050*/  LDC R0, c[0x0][0x360] ;  /* 0x0000d800ff007b82 */ /* 0x000e300000000800 */
[----:B------:R-:W1:Y:S08]  /*0060*/  S2UR UR4, SR_CTAID.Y ;  /* 0x00000000000479c3 */ /* 0x000e700000002600 */
[----:B------:R-:W2:Y:S01]  /*0070*/  LDC.64 R2, c[0x0][0x398] ;  /* 0x0000e600ff027b82 */ /* 0x000ea20000000a00 */
[----:B0-----:R-:W-:-:S02]  /*0080*/  IMAD R0, R0, UR5, R5 ;  /* 0x0000000500007c24 */ /* 0x001fc4000f8e0205 */
[----:B-1----:R-:W-:-:S03]  /*0090*/  IMAD R19, R19, UR4, R4 ;  /* 0x0000000413137c24 */ /* 0x002fc6000f8e0204 */
[----:B--2---:R-:W-:-:S04]  /*00a0*/  ISETP.GE.AND P0, PT, R0, R3, PT ;  /* 0x000000030000720c */ /* 0x004fc80003f06270 */
[----:B------:R-:W-:-:S13]  /*00b0*/  ISETP.GE.OR P0, PT, R19, R2, P0 ;  /* 0x000000021300720c */ /* 0x000fda0000706670 */
[----:B------:R-:W-:Y:S05]  /*00c0*/  @P0 EXIT ;  /* 0x000000000000094d */ /* 0x000fea0003800000 */
[----:B------:R-:W0:Y:S01]  /*00d0*/  LDC R2, c[0x0][0x3a0] ;  /* 0x0000e800ff027b82 */ /* 0x000e220000000800 */
[----:B------:R-:W1:Y:S01]  /*00e0*/  LDCU.64 UR4, c[0x0][0x358] ;  /* 0x00006b00ff0477ac */ /* 0x000e620008000a00 */
[----:B------:R-:W-:Y:S01]  /*00f0*/  HFMA2 R24, -RZ, RZ, 0, 0 ;  /* 0x00000000ff187431 */ /* 0x000fe200000001ff */
[----:B0-----:R-:W-:-:S13]  /*0100*/  ISETP.GE.AND P0, PT, R2, 0x1, PT ;  /* 0x000000010200780c */ /* 0x001fda0003f06270 */
[----:B-1----:R-:W-:Y:S05]  /*0110*/  @!P0 BRA `(.L_x_3) ;  /* 0x0000000400e08947 */ /* 0x002fea0003800000 */
[C---:B------:R-:W-:Y:S01]  /*0120*/  ISETP.GE.U32.AND P1, PT, R2.reuse, 0x8, PT ;  /* 0x000000080200780c */ /* 0x040fe20003f26070 */
[----:B------:R-:W-:Y:S01]  /*0130*/  IMAD R20, R19, R2, RZ ;  /* 0x0000000213147224 */ /* 0x000fe200078e02ff */
[----:B------:R-:W-:Y:S02]  /*0140*/  LOP3.LUT R27, R2, 0x7, RZ, 0xc0, !PT ;  /* 0x00000007021b7812 */ /* 0x000fe400078ec0ff */
[----:B------:R-:W-:Y:S02]  /*0150*/  MOV R24, RZ ;  /* 0x000000ff00187202 */ /* 0x000fe40000000f00 */
[----:B------:R-:W-:Y:S02]  /*0160*/  ISETP.NE.AND P0, PT, R27, RZ, PT ;  /* 0x000000ff1b00720c */ /* 0x000fe40003f05270 */
[----:B------:R-:W-:-:S05]  /*0170*/  MOV R21, RZ ;  /* 0x000000ff00157202 */ /* 0x000fca0000000f00 */
[----:B------:R-:W-:Y:S06]  /*0180*/  @!P1 BRA `(.L_x_4) ;  /* 0x0000000000c49947 */ /* 0x000fec0003800000 */
[----:B------:R-:W0:Y:S01]  /*0190*/  LDC.64 R4, c[0x0][0x380] ;  /* 0x0000e000ff047b82 */ /* 0x000e220000000a00 */
[----:B------:R-:W-:Y:S02]  /*01a0*/  LOP3.LUT R21, R2, 0x7ffffff8, RZ, 0xc0, !PT ;  /* 0x7ffffff802157812 */ /* 0x000fe400078ec0ff */
[----:B------:R-:W-:Y:S02]  /*01b0*/  MOV R24, RZ ;  /* 0x000000ff00187202 */ /* 0x000fe40000000f00 */
[----:B------:R-:W-:Y:S02]  /*01c0*/  MOV R18, R0 ;  /* 0x0000000000127202 */ /* 0x000fe40000000f00 */
[----:B------:R-:W-:Y:S01]  /*01d0*/  IADD3 R22, PT, PT, -R21, RZ, RZ ;  /* 0x000000ff15167210 */ /* 0x000fe20007ffe1ff */
[----:B0-----:R-:W-:-:S03]  /*01e0*/  IMAD.WIDE.U32 R4, R20, 0x4, R4 ;  /* 0x0000000414047825 */ /* 0x001fc600078e0004 */
[----:B------:R-:W-:-:S04]  /*01f0*/  IADD3 R6, P1, PT, R4, 0x10, RZ ;  /* 0x0000001004067810 */ /* 0x000fc80007f3e0ff */
[----:B------:R-:W-:-:S09]  /*0200*/  IADD3.X R7, PT, PT, RZ, R5, RZ, P1, !PT ;  /* 0x00000005ff077210 */ /* 0x000fd20000ffe4ff */
.L_x_5:
[----:B------:R-:W0:Y:S01]  /*0210*/  LDC.64 R16, c[0x0][0x388] ;  /* 0x0000e200ff107b82 */ /* 0x000e220000000a00 */
[----:B------:R-:W-:Y:S02]  /*0220*/  MOV R4, R6 ;  /* 0x0000000600047202 */ /* 0x000fe40000000f00 */
[----:B------:R-:W-:-:S05]  /*0230*/  MOV R5, R7 ;  /* 0x0000000700057202 */ /* 0x000fca0000000f00 */
[----:B------:R-:W2:Y:S04]  /*0240*/  LDG.E R25, desc[UR4][R4.64+-0x10] ;  /* 0xfffff00404197981 */ /* 0x000ea8000c1e1900 */
[----:B------:R-:W3:Y:S04]  /*0250*/  LDG.E R23, desc[UR4][R4.64+-0xc] ;  /* 0xfffff40404177981 */ /* 0x000ee8000c1e1900 */
[----:B------:R-:W4:Y:S04]  /*0260*/  LDG.E R29, desc[UR4][R4.64+-0x8] ;  /* 0xfffff804041d7981 */ /* 0x000f28000c1e1900 */
[----:B------:R-:W5:Y:S01]  /*0270*/  LDG.E R28, desc[UR4][R4.64+-0x4] ;  /* 0xfffffc04041c7981 */ /* 0x000f62000c1e1900 */
[----:B0-----:R-:W-:-:S05]  /*0280*/  IMAD.WIDE R16, R18, 0x4, R16 ;  /* 0x0000000412107825 */ /* 0x001fca00078e0210 */
[----:B------:R0:W2:Y:S01]  /*0290*/  LDG.E R26, desc[UR4][R16.64] ;  /* 0x00000004101a7981 */ /* 0x0000a2000c1e1900 */
[----:B------:R-:W-:-:S04]  /*02a0*/  IMAD.WIDE R14, R3, 0x4, R16 ;  /* 0x00000004030e7825 */ /* 0x000fc800078e0210 */
[C---:B------:R-:W-:Y:S02]  /*02b0*/  IMAD.WIDE R6, R3.reuse, 0x4, R14 ;  /* 0x0000000403067825 */ /* 0x040fe400078e020e */
[----:B------:R-:W3:Y:S02]  /*02c0*/  LDG.E R14, desc[UR4][R14.64] ;  /* 0x000000040e0e7981 */ /* 0x000ee4000c1e1900 */
[C---:B------:R-:W-:Y:S02]  /*02d0*/  IMAD.WIDE R10, R3.reuse, 0x4, R6 ;  /* 0x00000004030a7825 */ /* 0x040fe400078e0206 */
[----:B------:R-:W4:Y:S02]  /*02e0*/  LDG.E R6, desc[UR4][R6.64] ;  /* 0x0000000406067981 */ /* 0x000f24000c1e1900 */
[C---:B------:R-:W-:Y:S02]  /*02f0*/  IMAD.WIDE R8, R3.reuse, 0x4, R10 ;  /* 0x0000000403087825 */ /* 0x040fe400078e020a */
[----:B------:R-:W5:Y:S02]  /*0300*/  LDG.E R10, desc[UR4][R10.64] ;  /* 0x000000040a0a7981 */ /* 0x000f64000c1e1900 */
[----:B------:R-:W-:-:S02]  /*0310*/  IMAD.WIDE R12, R3, 0x4, R8 ;  /* 0x00000004030c7825 */ /* 0x000fc400078e0208 */
[----:B------:R-:W5:Y:S04]  /*0320*/  LDG.E R7, desc[UR4][R4.64] ;  /* 0x0000000404077981 */ /* 0x000f68000c1e1900 */
[----:B------:R-:W5:Y:S01]  /*0330*/  LDG.E R8, desc[UR4][R8.64] ;  /* 0x0000000408087981 */ /* 0x000f62000c1e1900 */
[----:B0-----:R-:W-:-:S03]  /*0340*/  IMAD.WIDE R16, R3, 0x4, R12 ;  /* 0x0000000403107825 */ /* 0x001fc600078e020c */
[----:B------:R-:W5:Y:S04]  /*0350*/  LDG.E R12, desc[UR4][R12.64] ;  /* 0x000000040c0c7981 */ /* 0x000f68000c1e1900 */
[----:B------:R-:W5:Y:S04]  /*0360*/  LDG.E R15, desc[UR4][R16.64] ;  /* 0x00000004100f7981 */ /* 0x000f68000c1e1900 */
[----:B------:R-:W5:Y:S04]  /*0370*/  LDG.E R9, desc[UR4][R4.64+0x4] ;  /* 0x0000040404097981 */ /* 0x000f68000c1e1900 */
[----:B------:R-:W5:Y:S01]  /*0380*/  LDG.E R11, desc[UR4][R4.64+0xc] ;  /* 0x00000c04040b7981 */ /* 0x000f62000c1e1900 */
[----:B--2---:R-:W-:Y:S01]  /*0390*/  FFMA R26, R25, R26, R24 ;  /* 0x0000001a191a7223 */ /* 0x004fe20000000018 */
[----:B------:R-:W-:-:S02]  /*03a0*/  IMAD.WIDE R24, R3, 0x4, R16 ;  /* 0x0000000403187825 */ /* 0x000fc400078e0210 */
[----:B------:R-:W2:Y:S04]  /*03b0*/  LDG.E R16, desc[UR4][R4.64+0x8] ;  /* 0x0000080404107981 */ /* 0x000ea8000c1e1900 */
[----:B------:R-:W2:Y:S01]  /*03c0*/  LDG.E R24, desc[UR4][R24.64] ;  /* 0x0000000418187981 */ /* 0x000ea2000c1e1900 */
[----:B---3--:R-:W-:Y:S01]  /*03d0*/  FFMA R14, R23, R14, R26 ;  /* 0x0000000e170e7223 */ /* 0x008fe2000000001a */
[----:B------:R-:W-:-:S03]  /*03e0*/  IADD3 R22, PT, PT, R22, 0x8, RZ ;  /* 0x0000000816167810 */ /* 0x000fc60007ffe0ff */
[----:B----4-:R-:W-:Y:S01]  /*03f0*/  FFMA R29, R29, R6, R14 ;  /* 0x000000061d1d7223 */ /* 0x010fe2000000000e */
[----:B------:R-:W-:-:S03]  /*0400*/  ISETP.NE.AND P1, PT, R22, RZ, PT ;  /* 0x000000ff1600720c */ /* 0x000fc60003f25270 */
[----:B-----5:R-:W-:Y:S01]  /*0410*/  FFMA R10, R28, R10, R29 ;  /* 0x0000000a1c0a7223 */ /* 0x020fe2000000001d */
[----:B------:R-:W-:-:S03]  /*0420*/  IADD3 R6, P2, PT, R4, 0x20, RZ ;  /* 0x0000002004067810 */ /* 0x000fc60007f5e0ff */
[----:B------:R-:W-:Y:S01]  /*0430*/  FFMA R8, R7, R8, R10 ;  /* 0x0000000807087223 */ /* 0x000fe2000000000a */
[----:B------:R-:W-:Y:S02]  /*0440*/  IADD3.X R7, PT, PT, RZ, R5, RZ, P2, !PT ;  /* 0x00000005ff077210 */ /* 0x000fe400017fe4ff */
[----:B------:R-:W-:Y:S01]  /*0450*/  LEA R18, R3, R18, 0x3 ;  /* 0x0000001203127211 */ /* 0x000fe200078e18ff */
[----:B------:R-:W-:-:S04]  /*0460*/  FFMA R9, R9, R12, R8 ;  /* 0x0000000c09097223 */ /* 0x000fc80000000008 */
[----:B--2---:R-:W-:-:S04]  /*0470*/  FFMA R16, R16, R15, R9 ;  /* 0x0000000f10107223 */ /* 0x004fc80000000009 */
[----:B------:R-:W-:Y:S01]  /*0480*/  FFMA R24, R11, R24, R16 ;  /* 0x000000180b187223 */ /* 0x000fe20000000010 */
[----:B------:R-:W-:Y:S06]  /*0490*/  @P1 BRA `(.L_x_5) ;  /* 0xfffffffc005c1947 */ /* 0x000fec000383ffff */
.L_x_4:
[----:B------:R-:W-:Y:S05]  /*04a0*/  @!P0 BRA `(.L_x_3) ;  /* 0x0000000000fc8947 */ /* 0x000fea0003800000 */
[----:B------:R-:W-:Y:S02]  /*04b0*/  ISETP.GE.U32.AND P1, PT, R27, 0x4, PT ;  /* 0x000000041b00780c */ /* 0x000fe40003f26070 */
[----:B------:R-:W-:-:S04]  /*04c0*/  LOP3.LUT R16, R2, 0x3, RZ, 0xc0, !PT ;  /* 0x0000000302107812 */ /* 0x000fc800078ec0ff */
[----:B------:R-:W-:-:S07]  /*04d0*/  ISETP.NE.AND P0, PT, R16, RZ, PT ;  /* 0x000000ff1000720c */ /* 0x000fce0003f05270 */
[----:B------:R-:W-:Y:S06]  /*04e0*/  @!P1 BRA `(.L_x_6) ;  /* 0x00000000006c9947 */ /* 0x000fec0003800000 */
[----:B------:R-:W0:Y:S01]  /*04f0*/  LDC.64 R6, c[0x0][0x388] ;  /* 0x0000e200ff067b82 */ /* 0x000e220000000a00 */
[----:B------:R-:W1:Y:S01]  /*0500*/  LDCU.64 UR6, c[0x0][0x380] ;  /* 0x00007000ff0677ac */ /* 0x000e620008000a00 */
[----:B------:R-:W-:Y:S01]  /*0510*/  IMAD R9, R21, R3, R0 ;  /* 0x0000000315097224 */ /* 0x000fe200078e0200 */
[CC--:B------:R-:W-:Y:S02]  /*0520*/  IADD3 R5, PT, PT, R20.reuse, R21.reuse, RZ ;  /* 0x0000001514057210 */ /* 0x0c0fe40007ffe0ff */
[----:B------:R-:W-:-:S03]  /*0530*/  IADD3 R10, P1, PT, R20, R21, RZ ;  /* 0x00000015140a7210 */ /* 0x000fc60007f3e0ff */
[----:B------:R-:W2:Y:S01]  /*0540*/  LDC.64 R14, c[0x0][0x380] ;  /* 0x0000e000ff0e7b82 */ /* 0x000ea20000000a00 */
[----:B0-----:R-:W-:-:S04]  /*0550*/  IMAD.WIDE R6, R9, 0x4, R6 ;  /* 0x0000000409067825 */ /* 0x001fc800078e0206 */
[----:B------:R-:W-:Y:S02]  /*0560*/  IMAD.WIDE R8, R3, 0x4, R6 ;  /* 0x0000000403087825 */ /* 0x000fe400078e0206 */
[----:B------:R-:W3:Y:S02]  /*0570*/  LDG.E R6, desc[UR4][R6.64] ;  /* 0x0000000406067981 */ /* 0x000ee4000c1e1900 */
[----:B--2---:R-:W-:Y:S01]  /*0580*/  IMAD.WIDE.U32 R14, R5, 0x4, R14 ;  /* 0x00000004050e7825 */ /* 0x004fe200078e000e */
[----:B------:R-:W-:Y:S02]  /*0590*/  IADD3.X R5, PT, PT, RZ, RZ, RZ, P1, !PT ;  /* 0x000000ffff057210 */ /* 0x000fe40000ffe4ff */
[----:B-1----:R-:W-:-:S03]  /*05a0*/  LEA R4, P1, R10, UR6, 0x2 ;  /* 0x000000060a047c11 */ /* 0x002fc6000f8210ff */
[----:B------:R-:W3:Y:S01]  /*05b0*/  LDG.E R15, desc[UR4][R14.64] ;  /* 0x000000040e0f7981 */ /* 0x000ee2000c1e1900 */
[----:B------:R-:W-:Y:S01]  /*05c0*/  LEA.HI.X R5, R10, UR7, R5, 0x2, P1 ;  /* 0x000000070a057c11 */ /* 0x000fe200088f1405 */
[C---:B------:R-:W-:Y:S02]  /*05d0*/  IMAD.WIDE R10, R3.reuse, 0x4, R8 ;  /* 0x00000004030a7825 */ /* 0x040fe400078e0208 */
[----:B------:R-:W2:Y:S04]  /*05e0*/  LDG.E R8, desc[UR4][R8.64] ;  /* 0x0000000408087981 */ /* 0x000ea8000c1e1900 */
[----:B------:R-:W2:Y:S01]  /*05f0*/  LDG.E R17, desc[UR4][R4.64+0x4] ;  /* 0x0000040404117981 */ /* 0x000ea2000c1e1900 */
[----:B------:R-:W-:-:S03]  /*0600*/  IMAD.WIDE R12, R3, 0x4, R10 ;  /* 0x00000004030c7825 */ /* 0x000fc600078e020a */
[----:B------:R-:W4:Y:S04]  /*0610*/  LDG.E R22, desc[UR4][R10.64] ;  /* 0x000000040a167981 */ /* 0x000f28000c1e1900 */
[----:B------:R-:W4:Y:S04]  /*0620*/  LDG.E R18, desc[UR4][R4.64+0x8] ;  /* 0x0000080404127981 */ /* 0x000f28000c1e1900 */
[----:B------:R-:W5:Y:S04]  /*0630*/  LDG.E R26, desc[UR4][R4.64+0xc] ;  /* 0x00000c04041a7981 */ /* 0x000f68000c1e1900 */
[----:B------:R-:W5:Y:S01]  /*0640*/  LDG.E R12, desc[UR4][R12.64] ;  /* 0x000000040c0c7981 */ /* 0x000f62000c1e1900 */
[----:B------:R-:W-:Y:S01]  /*0650*/  IADD3 R21, PT, PT, R21, 0x4, RZ ;  /* 0x0000000415157810 */ /* 0x000fe20007ffe0ff */
[----:B---3--:R-:W-:-:S04]  /*0660*/  FFMA R24, R15, R6, R24 ;  /* 0x000000060f187223 */ /* 0x008fc80000000018 */
[----:B--2---:R-:W-:-:S04]  /*0670*/  FFMA R17, R17, R8, R24 ;  /* 0x0000000811117223 */ /* 0x004fc80000000018 */
[----:B----4-:R-:W-:-:S04]  /*0680*/  FFMA R17, R18, R22, R17 ;  /* 0x0000001612117223 */ /* 0x010fc80000000011 */
[----:B-----5:R-:W-:-:S07]  /*0690*/  FFMA R24, R26, R12, R17 ;  /* 0x0000000c1a187223 */ /* 0x020fce0000000011 */
.L_x_6:
[----:B------:R-:W-:Y:S05]  /*06a0*/  @!P0 BRA `(.L_x_3) ;  /* 0x00000000007c8947 */ /* 0x000fea0003800000 */
[----:B------:R-:W-:Y:S01]  /*06b0*/  ISETP.NE.AND P1, PT, R16, 0x1, PT ;  /* 0x000000011000780c */ /* 0x000fe20003f25270 */
[----:B------:R-:W0:Y:S01]  /*06c0*/  LDC.64 R12, c[0x0][0x380] ;  /* 0x0000e000ff0c7b82 */ /* 0x000e220000000a00 */
[----:B------:R-:W-:-:S04]  /*06d0*/  LOP3.LUT R2, R2, 0x1, RZ, 0xc0, !PT ;  /* 0x0000000102027812 */ /* 0x000fc800078ec0ff */
[----:B------:R-:W-:-:S03]  /*06e0*/  ISETP.NE.U32.AND P0, PT, R2, 0x1, PT ;  /* 0x000000010200780c */ /* 0x000fc60003f05070 */
[----:B------:R-:W1:Y:S04]  /*06f0*/  LDC.64 R10, c[0x0][0x388] ;  /* 0x0000e200ff0a7b82 */ /* 0x000e680000000a00 */
[CC--:B------:R-:W-:Y:S02]  /*0700*/  @P1 IADD3 R15, PT, PT, R20.reuse, R21.reuse, RZ ;  /* 0x00000015140f1210 */ /* 0x0c0fe40007ffe0ff */
[----:B------:R-:W-:Y:S02]  /*0710*/  @P1 IADD3 R2, P2, PT, R20, R21, RZ ;  /* 0x0000001514021210 */ /* 0x000fe40007f5e0ff */
[----:B------:R-:W2:Y:S02]  /*0720*/  @P1 LDC.64 R4, c[0x0][0x380] ;  /* 0x0000e000ff041b82 */ /* 0x000ea40000000a00 */
[----:B------:R-:W-:-:S06]  /*0730*/  @P1 IADD3.X R14, PT, PT, RZ, RZ, RZ, P2, !PT ;  /* 0x000000ffff0e1210 */ /* 0x000fcc00017fe4ff */
[----:B------:R-:W3:Y:S01]  /*0740*/  LDC.64 R6, c[0x0][0x380] ;  /* 0x0000e000ff067b82 */ /* 0x000ee20000000a00 */
[----:B0-----:R-:W-:-:S04]  /*0750*/  @P1 IMAD.WIDE.U32 R12, R15, 0x4, R12 ;  /* 0x000000040f0c1825 */ /* 0x001fc800078e000c */
[C---:B------:R-:W-:Y:S01]  /*0760*/  @P1 IMAD R15, R21.reuse, R3, R0 ;  /* 0x00000003150f1224 */ /* 0x040fe200078e0200 */
[----:B------:R-:W-:Y:S01]  /*0770*/  @P1 IADD3 R21, PT, PT, R21, 0x2, RZ ;  /* 0x0000000215151810 */ /* 0x000fe20007ffe0ff */
[----:B------:R-:W4:Y:S01]  /*0780*/  @P1 LDG.E R13, desc[UR4][R12.64] ;  /* 0x000000040c0d1981 */ /* 0x000f22000c1e1900 */
[----:B------:R-:W0:Y:S01]  /*0790*/  LDC.64 R8, c[0x0][0x388] ;  /* 0x0000e200ff087b82 */ /* 0x000e220000000a00 */
[----:B-1----:R-:W-:Y:S01]  /*07a0*/  @P1 IMAD.WIDE R10, R15, 0x4, R10 ;  /* 0x000000040f0a1825 */ /* 0x002fe200078e020a */
[----:B------:R-:W-:Y:S02]  /*07b0*/  @!P0 IADD3 R17, PT, PT, R20, R21, RZ ;  /* 0x0000001514118210 */ /* 0x000fe40007ffe0ff */
[----:B--2---:R-:W-:Y:S01]  /*07c0*/  @P1 LEA R4, P2, R2, R4, 0x2 ;  /* 0x0000000402041211 */ /* 0x004fe200078410ff */
[----:B------:R-:W-:-:S03]  /*07d0*/  @!P0 IMAD R21, R21, R3, R0 ;  /* 0x0000000315158224 */ /* 0x000fc600078e0200 */
[----:B------:R-:W-:Y:S01]  /*07e0*/  @P1 LEA.HI.X R5, R2, R5, R14, 0x2, P2 ;  /* 0x0000000502051211 */ /* 0x000fe200010f140e */
[----:B------:R-:W-:Y:S01]  /*07f0*/  @P1 IMAD.WIDE R14, R3, 0x4, R10 ;  /* 0x00000004030e1825 */ /* 0x000fe200078e020a */
[----:B------:R-:W4:Y:S03]  /*0800*/  @P1 LDG.E R2, desc[UR4][R10.64] ;  /* 0x000000040a021981 */ /* 0x000f26000c1e1900 */
[----:B---3--:R-:W-:Y:S01]  /*0810*/  @!P0 IMAD.WIDE.U32 R6, R17, 0x4, R6 ;  /* 0x0000000411068825 */ /* 0x008fe200078e0006 */
[----:B------:R-:W2:Y:S04]  /*0820*/  @P1 LDG.E R5, desc[UR4][R4.64+0x4] ;  /* 0x0000040404051981 */ /* 0x000ea8000c1e1900 */
[----:B------:R-:W2:Y:S01]  /*0830*/  @P1 LDG.E R14, desc[UR4][R14.64] ;  /* 0x000000040e0e1981 */ /* 0x000ea2000c1e1900 */
[----:B0-----:R-:W-:-:S03]  /*0840*/  @!P0 IMAD.WIDE R8, R21, 0x4, R8 ;  /* 0x0000000415088825 */ /* 0x001fc600078e0208 */
[----:B------:R-:W3:Y:S04]  /*0850*/  @!P0 LDG.E R7, desc[UR4][R6.64] ;  /* 0x0000000406078981 */ /* 0x000ee8000c1e1900 */
[----:B------:R-:W3:Y:S01]  /*0860*/  @!P0 LDG.E R8, desc[UR4][R8.64] ;  /* 0x0000000408088981 */ /* 0x000ee2000c1e1900 */
[----:B----4-:R-:W-:-:S04]  /*0870*/  @P1 FFMA R2, R13, R2, R24 ;  /* 0x000000020d021223 */ /* 0x010fc80000000018 */
[----:B--2---:R-:W-:-:S04]  /*0880*/  @P1 FFMA R24, R5, R14, R2 ;  /* 0x0000000e05181223 */ /* 0x004fc80000000002 */
[----:B---3--:R-:W-:-:S07]  /*0890*/  @!P0 FFMA R24, R7, R8, R24 ;  /* 0x0000000807188223 */ /* 0x008fce0000000018 */
.L_x_3:
[----:B------:R-:W0:Y:S01]  /*08a0*/  LDC.64 R4, c[0x0][0x390] ;  /* 0x0000e400ff047b82 */ /* 0x000e220000000a00 */
[----:B------:R-:W-:-:S04]  /*08b0*/  IMAD R3, R19, R3, R0 ;  /* 0x0000000313037224 */ /* 0x000fc800078e0200 */
[----:B0-----:R-:W-:-:S05]  /*08c0*/  IMAD.WIDE R2, R3, 0x4, R4 ;  /* 0x0000000403027825 */ /* 0x001fca00078e0204 */
[----:B------:R-:W-:Y:S01]  /*08d0*/  STG.E desc[UR4][R2.64], R24 ;  /* 0x0000001802007986 */ /* 0x000fe2000c101904 */
[----:B------:R-:W-:Y:S05]  /*08e0*/  EXIT ;  /* 0x000000000000794d */ /* 0x000fea0003800000 */
.L_x_7:
        /* <DEDUP_REMOVED lines=9> */
.L_x_9:


//--------------------- .nv.shared._Z11matmulTiledPKfS0_Pfiii --------------------------
	.section	.nv.shared._Z11matmulTiledPKfS0_Pfiii,"aw",@nobits
	.sectionflags	@""
	.align	4
.nv.shared._Z11matmulTiledPKfS0_Pfiii:
	.zero		3072


//--------------------- .nv.shared.reserved.0     --------------------------
	.section	.nv.shared.reserved.0,"aw",@nobits
	.weak		__nv_reservedSMEM_offset_0_alias
	.size		__nv_reservedSMEM_offset_0_alias, 0, 64
	.other		__nv_reservedSMEM_offset_0_alias,@"STO_CUDA_RESERVED_SHARED STV_DEFAULT"
__nv_reservedSMEM_offset_0_alias:
	.zero		0
	.zero		64


//--------------------- .nv.constant0._Z11matmulTiledPKfS0_Pfiii --------------------------
	.section	.nv.constant0._Z11matmulTiledPKfS0_Pfiii,"a",@progbits
	.sectionflags	@""
	.align	4
.nv.constant0._Z11matmulTiledPKfS0_Pfiii:
	.zero		932


//--------------------- .nv.constant0._Z11matmulNaivePKfS0_Pfiii --------------------------
	.section	.nv.constant0._Z11matmulNaivePKfS0_Pfiii,"a",@progbits
	.sectionflags	@""
	.align	4
.nv.constant0._Z11matmulNaivePKfS0_Pfiii:
	.zero		932


//--------------------- SYMBOLS --------------------------

	.type		.nv.reservedSmem.offset0,@object
	.size		.nv.reservedSmem.offset0,0x4
	.type		.nv.reservedSmem.cap,@object
	.size		.nv.reservedSmem.cap,0x4
